//
// Generated by NVIDIA NVVM Compiler
//
// Compiler Build ID: CL-36424714
// Cuda compilation tools, release 13.0, V13.0.88
// Based on NVVM 20.0.0
//

.version 9.0
.target sm_100
.address_size 64

	// .globl	_Z30_mgs_diff_render_foward_kernelPKfPfl

.visible .entry _Z30_mgs_diff_render_foward_kernelPKfPfl(
	.param .u64 .ptr .align 1 _Z30_mgs_diff_render_foward_kernelPKfPfl_param_0,
	.param .u64 .ptr .align 1 _Z30_mgs_diff_render_foward_kernelPKfPfl_param_1,
	.param .u64 _Z30_mgs_diff_render_foward_kernelPKfPfl_param_2
)
{
	.reg .pred 	%p<2>;
	.reg .b32 	%r<4>;
	.reg .b32 	%f<3>;
	.reg .b64 	%rd<12>;

	ld.param.u64 	%rd2, [_Z30_mgs_diff_render_foward_kernelPKfPfl_param_0];
	ld.param.u64 	%rd3, [_Z30_mgs_diff_render_foward_kernelPKfPfl_param_1];
	ld.param.u64 	%rd4, [_Z30_mgs_diff_render_foward_kernelPKfPfl_param_2];
	mov.u32 	%r1, %ctaid.x;
	mov.u32 	%r2, %ntid.x;
	mul.wide.u32 	%rd5, %r1, %r2;
	mov.u32 	%r3, %tid.x;
	cvt.u64.u32 	%rd6, %r3;
	add.s64 	%rd1, %rd5, %rd6;
	setp.ge.s64 	%p1, %rd1, %rd4;
	@%p1 bra 	$L__BB0_2;
	cvta.to.global.u64 	%rd7, %rd2;
	cvta.to.global.u64 	%rd8, %rd3;
	shl.b64 	%rd9, %rd1, 2;
	add.s64 	%rd10, %rd7, %rd9;
	ld.global.f32 	%f1, [%rd10];
	add.f32 	%f2, %f1, %f1;
	add.s64 	%rd11, %rd8, %rd9;
	st.global.f32 	[%rd11], %f2;
$L__BB0_2:
	ret;

}


// ===== COMPILED SASS (sm_100) =====

	.target	sm_100

	.elftype	@"ET_EXEC"


//--------------------- .note.nv.tkinfo           --------------------------
	.section	.note.nv.tkinfo,"",@"SHT_NOTE"
	.sectionflags	@"SHF_NOTE_NV_TKINFO"
	.tkinfo
        /*0018*/ 	.word	0x00000002
        /*0030*/ 	.string	""
        /*0030*/ 	.string	"ptxas"
        /*0030*/ 	.string	"Cuda compilation tools, release 13.0, V13.0.88"
        /*0030*/ 	.string	"Build cuda_13.0.r13.0/compiler.36424714_0"
        /*0030*/ 	.string	"-arch sm_100 -m 64 "



//--------------------- .note.nv.cuinfo           --------------------------
	.section	.note.nv.cuinfo,"",@"SHT_NOTE"
	.sectionflags	@"SHF_NOTE_NV_CUINFO"
        /*0018*/ 	.short	0x0002
        /*001a*/ 	.short	0x0064
        /*001c*/ 	.short	0x0082
	.zero		2


//--------------------- .nv.info                  --------------------------
	.section	.nv.info,"",@"SHT_CUDA_INFO"
	.align	4


	//----- nvinfo : EIATTR_REGCOUNT
	.align		4
        /*0000*/ 	.byte	0x04, 0x2f
        /*0002*/ 	.short	(.L_1 - .L_0)
	.align		4
.L_0:
        /*0004*/ 	.word	index@(_Z30_mgs_diff_render_foward_kernelPKfPfl)
        /*0008*/ 	.word	0x0000000a


	//----- nvinfo : EIATTR_FRAME_SIZE
	.align		4
.L_1:
        /*000c*/ 	.byte	0x04, 0x11
        /*000e*/ 	.short	(.L_3 - .L_2)
	.align		4
.L_2:
        /*0010*/ 	.word	index@(_Z30_mgs_diff_render_foward_kernelPKfPfl)
        /*0014*/ 	.word	0x00000000


	//----- nvinfo : EIATTR_MIN_STACK_SIZE
	.align		4
.L_3:
        /*0018*/ 	.byte	0x04, 0x12
        /*001a*/ 	.short	(.L_5 - .L_4)
	.align		4
.L_4:
        /*001c*/ 	.word	index@(_Z30_mgs_diff_render_foward_kernelPKfPfl)
        /*0020*/ 	.word	0x00000000
.L_5:


//--------------------- .nv.compat                --------------------------
	.section	.nv.compat,"",@"SHT_CUDA_COMPAT_INFO"
	.align	4
        /*0000*/ 	.byte	0x02, 0x09, 0x00, 0x00, 0x02, 0x02, 0x01, 0x00, 0x02, 0x05, 0x05, 0x00, 0x03, 0x07, 0x01, 0x01
        /*0010*/ 	.byte	0x02, 0x03, 0x00, 0x00, 0x02, 0x06, 0x01, 0x00, 0x04, 0x0b, 0x08, 0x00, 0x09, 0x00, 0x00, 0x00
        /*0020*/ 	.byte	0x00, 0x00, 0x00, 0x00


//--------------------- .nv.info._Z30_mgs_diff_render_foward_kernelPKfPfl --------------------------
	.section	.nv.info._Z30_mgs_diff_render_foward_kernelPKfPfl,"",@"SHT_CUDA_INFO"
	.sectionflags	@""
	.align	4


	//----- nvinfo : EIATTR_CUDA_API_VERSION
	.align		4
        /*0000*/ 	.byte	0x04, 0x37
        /*0002*/ 	.short	(.L_7 - .L_6)
.L_6:
        /*0004*/ 	.word	0x00000082


	//----- nvinfo : EIATTR_KPARAM_INFO
	.align		4
.L_7:
        /*0008*/ 	.byte	0x04, 0x17
        /*000a*/ 	.short	(.L_9 - .L_8)
.L_8:
        /*000c*/ 	.word	0x00000000
        /*0010*/ 	.short	0x0002
        /*0012*/ 	.short	0x0010
        /*0014*/ 	.byte	0x00, 0xf0, 0x21, 0x00


	//----- nvinfo : EIATTR_KPARAM_INFO
	.align		4
.L_9:
        /*0018*/ 	.byte	0x04, 0x17
        /*001a*/ 	.short	(.L_11 - .L_10)
.L_10:
        /*001c*/ 	.word	0x00000000
        /*0020*/ 	.short	0x0001
        /*0022*/ 	.short	0x0008
        /*0024*/ 	.byte	0x00, 0xf5, 0x21, 0x00


	//----- nvinfo : EIATTR_KPARAM_INFO
	.align		4
.L_11:
        /*0028*/ 	.byte	0x04, 0x17
        /*002a*/ 	.short	(.L_13 - .L_12)
.L_12:
        /*002c*/ 	.word	0x00000000
        /*0030*/ 	.short	0x0000
        /*0032*/ 	.short	0x0000
        /*0034*/ 	.byte	0x00, 0xf5, 0x21, 0x00


	//----- nvinfo : EIATTR_SPARSE_MMA_MASK
	.align		4
.L_13:
        /*0038*/ 	.byte	0x03, 0x50
        /*003a*/ 	.short	0x0000


	//----- nvinfo : EIATTR_MAXREG_COUNT
	.align		4
        /*003c*/ 	.byte	0x03, 0x1b
        /*003e*/ 	.short	0x00ff


	//----- nvinfo : EIATTR_MERCURY_ISA_VERSION
	.align		4
        /*0040*/ 	.byte	0x03, 0x5f
        /*0042*/ 	.short	0x0101


	//----- nvinfo : EIATTR_VRC_CTA_INIT_COUNT
	.align		4
        /*0044*/ 	.byte	0x02, 0x4a
	.zero		1
	.zero		1


	//----- nvinfo : EIATTR_EXIT_INSTR_OFFSETS
	.align		4
        /*0048*/ 	.byte	0x04, 0x1c
        /*004a*/ 	.short	(.L_15 - .L_14)


	//   ....[0]....
.L_14:
        /*004c*/ 	.word	0x00000090


	//   ....[1]....
        /*0050*/ 	.word	0x00000150


	//----- nvinfo : EIATTR_CBANK_PARAM_SIZE
	.align		4
.L_15:
        /*0054*/ 	.byte	0x03, 0x19
        /*0056*/ 	.short	0x0018


	//----- nvinfo : EIATTR_PARAM_CBANK
	.align		4
        /*0058*/ 	.byte	0x04, 0x0a
        /*005a*/ 	.short	(.L_17 - .L_16)
	.align		4
.L_16:
        /*005c*/ 	.word	index@(.nv.constant0._Z30_mgs_diff_render_foward_kernelPKfPfl)
        /*0060*/ 	.short	0x0380
        /*0062*/ 	.short	0x0018


	//----- nvinfo : EIATTR_SW_WAR
	.align		4
.L_17:
        /*0064*/ 	.byte	0x04, 0x36
        /*0066*/ 	.short	(.L_19 - .L_18)
.L_18:
        /*0068*/ 	.word	0x00000008
.L_19:


//--------------------- .nv.callgraph             --------------------------
	.section	.nv.callgraph,"",@"SHT_CUDA_CALLGRAPH"
	.align	4
	.sectionentsize	8
	.align		4
        /*0000*/ 	.word	0x00000000
	.align		4
        /*0004*/ 	.word	0xffffffff
	.align		4
        /*0008*/ 	.word	0x00000000
	.align		4
        /*000c*/ 	.word	0xfffffffe
	.align		4
        /*0010*/ 	.word	0x00000000
	.align		4
        /*0014*/ 	.word	0xfffffffd
	.align		4
        /*0018*/ 	.word	0x00000000
	.align		4
        /*001c*/ 	.word	0xfffffffc


//--------------------- .text._Z30_mgs_diff_render_foward_kernelPKfPfl --------------------------
	.section	.text._Z30_mgs_diff_render_foward_kernelPKfPfl,"ax",@progbits
	.align	128
        .global         _Z30_mgs_diff_render_foward_kernelPKfPfl
        .type           _Z30_mgs_diff_render_foward_kernelPKfPfl,@function
        .size           _Z30_mgs_diff_render_foward_kernelPKfPfl,(.L_x_1 - _Z30_mgs_diff_render_foward_kernelPKfPfl)
        .other          _Z30_mgs_diff_render_foward_kernelPKfPfl,@"STO_CUDA_ENTRY STV_DEFAULT"
_Z30_mgs_diff_render_foward_kernelPKfPfl:
.text._Z30_mgs_diff_render_foward_kernelPKfPfl:
[----:B------:R-:W-:Y:S01]  /*0000*/  LDC R1, c[0x0][0x37c] ;  /* 0x0000df00ff017b82 */ /* 0x000fe20000000800 */
[----:B------:R-:W0:Y:S07]  /*0010*/  S2R R2, SR_TID.X ;  /* 0x0000000000027919 */ /* 0x000e2e0000002100 */
[----:B------:R-:W0:Y:S01]  /*0020*/  S2UR UR4, SR_CTAID.X ;  /* 0x00000000000479c3 */ /* 0x000e220000002500 */
[----:B------:R-:W1:Y:S01]  /*0030*/  LDCU.64 UR6, c[0x0][0x390] ;  /* 0x00007200ff0677ac */ /* 0x000e620008000a00 */
[----:B------:R-:W-:-:S06]  /*0040*/  IMAD.MOV.U32 R3, RZ, RZ, RZ ;  /* 0x000000ffff037224 */ /* 0x000fcc00078e00ff */
[----:B------:R-:W0:Y:S02]  /*0050*/  LDC R5, c[0x0][0x360] ;  /* 0x0000d800ff057b82 */ /* 0x000e240000000800 */
[----:B0-----:R-:W-:-:S03]  /*0060*/  IMAD.WIDE.U32 R2, R5, UR4, R2 ;  /* 0x0000000405027c25 */ /* 0x001fc6000f8e0002 */
[----:B-1----:R-:W-:-:S04]  /*0070*/  ISETP.GE.U32.AND P0, PT, R2, UR6, PT ;  /* 0x0000000602007c0c */ /* 0x002fc8000bf06070 */
[----:B------:R-:W-:-:S13]  /*0080*/  ISETP.GE.AND.EX P0, PT, R3, UR7, PT, P0 ;  /* 0x0000000703007c0c */ /* 0x000fda000bf06300 */
[----:B------:R-:W-:Y:S05]  /*0090*/  @P0 EXIT ;  /* 0x000000000000094d */ /* 0x000fea0003800000 */
[----:B------:R-:W0:Y:S01]  /*00a0*/  LDCU.128 UR8, c[0x0][0x380] ;  /* 0x00007000ff0877ac */ /* 0x000e220008000c00 */
[C---:B------:R-:W-:Y:S01]  /*00b0*/  IMAD.SHL.U32 R4, R2.reuse, 0x4, RZ ;  /* 0x0000000402047824 */ /* 0x040fe200078e00ff */
[----:B------:R-:W-:Y:S01]  /*00c0*/  SHF.L.U64.HI R0, R2, 0x2, R3 ;  /* 0x0000000202007819 */ /* 0x000fe20000010203 */
[----:B------:R-:W1:Y:S03]  /*00d0*/  LDCU.64 UR4, c[0x0][0x358] ;  /* 0x00006b00ff0477ac */ /* 0x000e660008000a00 */
[----:B0-----:R-:W-:-:S04]  /*00e0*/  IADD3 R2, P0, PT, R4, UR8, RZ ;  /* 0x0000000804027c10 */ /* 0x001fc8000ff1e0ff */
[----:B------:R-:W-:-:S05]  /*00f0*/  IADD3.X R3, PT, PT, R0, UR9, RZ, P0, !PT ;  /* 0x0000000900037c10 */ /* 0x000fca00087fe4ff */
[----:B-1----:R-:W2:Y:S01]  /*0100*/  LDG.E R2, desc[UR4][R2.64] ;  /* 0x0000000402027981 */ /* 0x002ea2000c1e1900 */
[----:B------:R-:W-:-:S04]  /*0110*/  IADD3 R4, P0, PT, R4, UR10, RZ ;  /* 0x0000000a04047c10 */ /* 0x000fc8000ff1e0ff */
[----:B------:R-:W-:Y:S01]  /*0120*/  IADD3.X R5, PT, PT, R0, UR11, RZ, P0, !PT ;  /* 0x0000000b00057c10 */ /* 0x000fe200087fe4ff */
[----:B--2---:R-:W-:-:S05]  /*0130*/  FADD R7, R2, R2 ;  /* 0x0000000202077221 */ /* 0x004fca0000000000 */
[----:B------:R-:W-:Y:S01]  /*0140*/  STG.E desc[UR4][R4.64], R7 ;  /* 0x0000000704007986 */ /* 0x000fe2000c101904 */
[----:B------:R-:W-:Y:S05]  /*0150*/  EXIT ;  /* 0x000000000000794d */ /* 0x000fea0003800000 */
.L_x_0:
[----:B------:R-:W-:-:S00]  /*0160*/  BRA `(.L_x_0) ;  /* 0xfffffffc00fc7947 */ /* 0x000fc0000383ffff */
[----:B------:R-:W-:-:S00]  /*0170*/  NOP ;  /* 0x0000000000007918 */ /* 0x000fc00000000000 */
        /* <DEDUP_REMOVED lines=8> */
.L_x_1:


//--------------------- .nv.shared.reserved.0     --------------------------
	.section	.nv.shared.reserved.0,"aw",@nobits
	.weak		__nv_reservedSMEM_offset_0_alias
	.size		__nv_reservedSMEM_offset_0_alias, 0, 64
	.other		__nv_reservedSMEM_offset_0_alias,@"STO_CUDA_RESERVED_SHARED STV_DEFAULT"
__nv_reservedSMEM_offset_0_alias:
	.zero		0
	.zero		64


//--------------------- .nv.constant0._Z30_mgs_diff_render_foward_kernelPKfPfl --------------------------
	.section	.nv.constant0._Z30_mgs_diff_render_foward_kernelPKfPfl,"a",@progbits
	.sectionflags	@""
	.align	4
.nv.constant0._Z30_mgs_diff_render_foward_kernelPKfPfl:
	.zero		920


//--------------------- SYMBOLS --------------------------

	.type		.nv.reservedSmem.offset0,@object
	.size		.nv.reservedSmem.offset0,0x4
